//
// Generated by NVIDIA NVVM Compiler
//
// Compiler Build ID: CL-36424714
// Cuda compilation tools, release 13.0, V13.0.88
// Based on NVVM 20.0.0
//

.version 9.0
.target sm_100
.address_size 64

	// .globl	_Z22forward_atomics_kernelPKfS0_S0_iiPf

.visible .entry _Z22forward_atomics_kernelPKfS0_S0_iiPf(
	.param .u64 .ptr .align 1 _Z22forward_atomics_kernelPKfS0_S0_iiPf_param_0,
	.param .u64 .ptr .align 1 _Z22forward_atomics_kernelPKfS0_S0_iiPf_param_1,
	.param .u64 .ptr .align 1 _Z22forward_atomics_kernelPKfS0_S0_iiPf_param_2,
	.param .u32 _Z22forward_atomics_kernelPKfS0_S0_iiPf_param_3,
	.param .u32 _Z22forward_atomics_kernelPKfS0_S0_iiPf_param_4,
	.param .u64 .ptr .align 1 _Z22forward_atomics_kernelPKfS0_S0_iiPf_param_5
)
{
	.reg .pred 	%p<3>;
	.reg .b32 	%r<10>;
	.reg .b32 	%f<9>;
	.reg .b64 	%rd<17>;

	ld.param.u64 	%rd1, [_Z22forward_atomics_kernelPKfS0_S0_iiPf_param_0];
	ld.param.u64 	%rd2, [_Z22forward_atomics_kernelPKfS0_S0_iiPf_param_1];
	ld.param.u64 	%rd3, [_Z22forward_atomics_kernelPKfS0_S0_iiPf_param_2];
	ld.param.u32 	%r3, [_Z22forward_atomics_kernelPKfS0_S0_iiPf_param_3];
	ld.param.u32 	%r4, [_Z22forward_atomics_kernelPKfS0_S0_iiPf_param_4];
	ld.param.u64 	%rd4, [_Z22forward_atomics_kernelPKfS0_S0_iiPf_param_5];
	mov.u32 	%r5, %ctaid.x;
	mov.u32 	%r6, %ntid.x;
	mov.u32 	%r7, %tid.x;
	mad.lo.s32 	%r1, %r5, %r6, %r7;
	setp.ge.u32 	%p1, %r1, %r4;
	@%p1 bra 	$L__BB0_4;
	cvta.to.global.u64 	%rd5, %rd1;
	cvta.to.global.u64 	%rd6, %rd2;
	div.u32 	%r2, %r1, %r3;
	mul.lo.s32 	%r8, %r2, %r3;
	sub.s32 	%r9, %r1, %r8;
	mul.wide.u32 	%rd7, %r9, 4;
	add.s64 	%rd8, %rd5, %rd7;
	ld.global.f32 	%f4, [%rd8];
	mul.wide.u32 	%rd9, %r1, 4;
	add.s64 	%rd10, %rd6, %rd9;
	ld.global.f32 	%f5, [%rd10];
	mul.f32 	%f8, %f4, %f5;
	setp.ne.s32 	%p2, %r9, 0;
	@%p2 bra 	$L__BB0_3;
	cvta.to.global.u64 	%rd11, %rd3;
	mul.wide.u32 	%rd12, %r2, 4;
	add.s64 	%rd13, %rd11, %rd12;
	ld.global.f32 	%f6, [%rd13];
	add.f32 	%f8, %f8, %f6;
$L__BB0_3:
	cvta.to.global.u64 	%rd14, %rd4;
	mul.wide.u32 	%rd15, %r2, 4;
	add.s64 	%rd16, %rd14, %rd15;
	atom.global.add.f32 	%f7, [%rd16], %f8;
$L__BB0_4:
	ret;

}
	// .globl	_Z14forward_kernelPKfS0_S0_iiPf
.visible .entry _Z14forward_kernelPKfS0_S0_iiPf(
	.param .u64 .ptr .align 1 _Z14forward_kernelPKfS0_S0_iiPf_param_0,
	.param .u64 .ptr .align 1 _Z14forward_kernelPKfS0_S0_iiPf_param_1,
	.param .u64 .ptr .align 1 _Z14forward_kernelPKfS0_S0_iiPf_param_2,
	.param .u32 _Z14forward_kernelPKfS0_S0_iiPf_param_3,
	.param .u32 _Z14forward_kernelPKfS0_S0_iiPf_param_4,
	.param .u64 .ptr .align 1 _Z14forward_kernelPKfS0_S0_iiPf_param_5
)
{
	.reg .pred 	%p<12>;
	.reg .b32 	%r<62>;
	.reg .b32 	%f<114>;
	.reg .b64 	%rd<84>;

	ld.param.u64 	%rd8, [_Z14forward_kernelPKfS0_S0_iiPf_param_0];
	ld.param.u64 	%rd9, [_Z14forward_kernelPKfS0_S0_iiPf_param_1];
	ld.param.u64 	%rd7, [_Z14forward_kernelPKfS0_S0_iiPf_param_2];
	ld.param.u32 	%r20, [_Z14forward_kernelPKfS0_S0_iiPf_param_3];
	ld.param.u32 	%r21, [_Z14forward_kernelPKfS0_S0_iiPf_param_4];
	ld.param.u64 	%rd10, [_Z14forward_kernelPKfS0_S0_iiPf_param_5];
	cvta.to.global.u64 	%rd1, %rd8;
	cvta.to.global.u64 	%rd2, %rd9;
	cvta.to.global.u64 	%rd3, %rd10;
	mov.u32 	%r22, %ctaid.x;
	mov.u32 	%r23, %ntid.x;
	mov.u32 	%r24, %tid.x;
	mad.lo.s32 	%r1, %r22, %r23, %r24;
	setp.ge.u32 	%p1, %r1, %r21;
	@%p1 bra 	$L__BB1_17;
	setp.lt.s32 	%p2, %r20, 1;
	mov.f32 	%f113, 0f00000000;
	@%p2 bra 	$L__BB1_14;
	mul.lo.s32 	%r2, %r20, %r1;
	and.b32  	%r3, %r20, 15;
	setp.lt.u32 	%p3, %r20, 16;
	mov.f32 	%f113, 0f00000000;
	mov.b32 	%r58, 0;
	@%p3 bra 	$L__BB1_5;
	and.b32  	%r58, %r20, 2147483632;
	mov.f32 	%f113, 0f00000000;
	mov.b32 	%r56, 0;
$L__BB1_4:
	.pragma "nounroll";
	add.s32 	%r27, %r56, %r2;
	mul.wide.u32 	%rd11, %r27, 4;
	add.s64 	%rd12, %rd2, %rd11;
	ld.global.f32 	%f19, [%rd12];
	mul.wide.u32 	%rd13, %r56, 4;
	add.s64 	%rd14, %rd1, %rd13;
	ld.global.f32 	%f20, [%rd14];
	fma.rn.f32 	%f21, %f19, %f20, %f113;
	add.s32 	%r28, %r27, 1;
	mul.wide.u32 	%rd15, %r28, 4;
	add.s64 	%rd16, %rd2, %rd15;
	ld.global.f32 	%f22, [%rd16];
	ld.global.f32 	%f23, [%rd14+4];
	fma.rn.f32 	%f24, %f22, %f23, %f21;
	add.s32 	%r29, %r27, 2;
	mul.wide.u32 	%rd17, %r29, 4;
	add.s64 	%rd18, %rd2, %rd17;
	ld.global.f32 	%f25, [%rd18];
	ld.global.f32 	%f26, [%rd14+8];
	fma.rn.f32 	%f27, %f25, %f26, %f24;
	add.s32 	%r30, %r27, 3;
	mul.wide.u32 	%rd19, %r30, 4;
	add.s64 	%rd20, %rd2, %rd19;
	ld.global.f32 	%f28, [%rd20];
	ld.global.f32 	%f29, [%rd14+12];
	fma.rn.f32 	%f30, %f28, %f29, %f27;
	add.s32 	%r31, %r27, 4;
	mul.wide.u32 	%rd21, %r31, 4;
	add.s64 	%rd22, %rd2, %rd21;
	ld.global.f32 	%f31, [%rd22];
	ld.global.f32 	%f32, [%rd14+16];
	fma.rn.f32 	%f33, %f31, %f32, %f30;
	add.s32 	%r32, %r27, 5;
	mul.wide.u32 	%rd23, %r32, 4;
	add.s64 	%rd24, %rd2, %rd23;
	ld.global.f32 	%f34, [%rd24];
	ld.global.f32 	%f35, [%rd14+20];
	fma.rn.f32 	%f36, %f34, %f35, %f33;
	add.s32 	%r33, %r27, 6;
	mul.wide.u32 	%rd25, %r33, 4;
	add.s64 	%rd26, %rd2, %rd25;
	ld.global.f32 	%f37, [%rd26];
	ld.global.f32 	%f38, [%rd14+24];
	fma.rn.f32 	%f39, %f37, %f38, %f36;
	add.s32 	%r34, %r27, 7;
	mul.wide.u32 	%rd27, %r34, 4;
	add.s64 	%rd28, %rd2, %rd27;
	ld.global.f32 	%f40, [%rd28];
	ld.global.f32 	%f41, [%rd14+28];
	fma.rn.f32 	%f42, %f40, %f41, %f39;
	add.s32 	%r35, %r27, 8;
	mul.wide.u32 	%rd29, %r35, 4;
	add.s64 	%rd30, %rd2, %rd29;
	ld.global.f32 	%f43, [%rd30];
	ld.global.f32 	%f44, [%rd14+32];
	fma.rn.f32 	%f45, %f43, %f44, %f42;
	add.s32 	%r36, %r27, 9;
	mul.wide.u32 	%rd31, %r36, 4;
	add.s64 	%rd32, %rd2, %rd31;
	ld.global.f32 	%f46, [%rd32];
	ld.global.f32 	%f47, [%rd14+36];
	fma.rn.f32 	%f48, %f46, %f47, %f45;
	add.s32 	%r37, %r27, 10;
	mul.wide.u32 	%rd33, %r37, 4;
	add.s64 	%rd34, %rd2, %rd33;
	ld.global.f32 	%f49, [%rd34];
	ld.global.f32 	%f50, [%rd14+40];
	fma.rn.f32 	%f51, %f49, %f50, %f48;
	add.s32 	%r38, %r27, 11;
	mul.wide.u32 	%rd35, %r38, 4;
	add.s64 	%rd36, %rd2, %rd35;
	ld.global.f32 	%f52, [%rd36];
	ld.global.f32 	%f53, [%rd14+44];
	fma.rn.f32 	%f54, %f52, %f53, %f51;
	add.s32 	%r39, %r27, 12;
	mul.wide.u32 	%rd37, %r39, 4;
	add.s64 	%rd38, %rd2, %rd37;
	ld.global.f32 	%f55, [%rd38];
	ld.global.f32 	%f56, [%rd14+48];
	fma.rn.f32 	%f57, %f55, %f56, %f54;
	add.s32 	%r40, %r27, 13;
	mul.wide.u32 	%rd39, %r40, 4;
	add.s64 	%rd40, %rd2, %rd39;
	ld.global.f32 	%f58, [%rd40];
	ld.global.f32 	%f59, [%rd14+52];
	fma.rn.f32 	%f60, %f58, %f59, %f57;
	add.s32 	%r41, %r27, 14;
	mul.wide.u32 	%rd41, %r41, 4;
	add.s64 	%rd42, %rd2, %rd41;
	ld.global.f32 	%f61, [%rd42];
	ld.global.f32 	%f62, [%rd14+56];
	fma.rn.f32 	%f63, %f61, %f62, %f60;
	add.s32 	%r42, %r27, 15;
	mul.wide.u32 	%rd43, %r42, 4;
	add.s64 	%rd44, %rd2, %rd43;
	ld.global.f32 	%f64, [%rd44];
	ld.global.f32 	%f65, [%rd14+60];
	fma.rn.f32 	%f113, %f64, %f65, %f63;
	add.s32 	%r56, %r56, 16;
	setp.ne.s32 	%p4, %r56, %r58;
	@%p4 bra 	$L__BB1_4;
$L__BB1_5:
	setp.eq.s32 	%p5, %r3, 0;
	@%p5 bra 	$L__BB1_14;
	and.b32  	%r8, %r20, 7;
	setp.lt.u32 	%p6, %r3, 8;
	@%p6 bra 	$L__BB1_8;
	add.s32 	%r43, %r58, %r2;
	mul.wide.u32 	%rd45, %r43, 4;
	add.s64 	%rd46, %rd2, %rd45;
	ld.global.f32 	%f67, [%rd46];
	mul.wide.u32 	%rd47, %r58, 4;
	add.s64 	%rd48, %rd1, %rd47;
	ld.global.f32 	%f68, [%rd48];
	fma.rn.f32 	%f69, %f67, %f68, %f113;
	add.s32 	%r44, %r43, 1;
	mul.wide.u32 	%rd49, %r44, 4;
	add.s64 	%rd50, %rd2, %rd49;
	ld.global.f32 	%f70, [%rd50];
	ld.global.f32 	%f71, [%rd48+4];
	fma.rn.f32 	%f72, %f70, %f71, %f69;
	add.s32 	%r45, %r43, 2;
	mul.wide.u32 	%rd51, %r45, 4;
	add.s64 	%rd52, %rd2, %rd51;
	ld.global.f32 	%f73, [%rd52];
	ld.global.f32 	%f74, [%rd48+8];
	fma.rn.f32 	%f75, %f73, %f74, %f72;
	add.s32 	%r46, %r43, 3;
	mul.wide.u32 	%rd53, %r46, 4;
	add.s64 	%rd54, %rd2, %rd53;
	ld.global.f32 	%f76, [%rd54];
	ld.global.f32 	%f77, [%rd48+12];
	fma.rn.f32 	%f78, %f76, %f77, %f75;
	add.s32 	%r47, %r43, 4;
	mul.wide.u32 	%rd55, %r47, 4;
	add.s64 	%rd56, %rd2, %rd55;
	ld.global.f32 	%f79, [%rd56];
	ld.global.f32 	%f80, [%rd48+16];
	fma.rn.f32 	%f81, %f79, %f80, %f78;
	add.s32 	%r48, %r43, 5;
	mul.wide.u32 	%rd57, %r48, 4;
	add.s64 	%rd58, %rd2, %rd57;
	ld.global.f32 	%f82, [%rd58];
	ld.global.f32 	%f83, [%rd48+20];
	fma.rn.f32 	%f84, %f82, %f83, %f81;
	add.s32 	%r49, %r43, 6;
	mul.wide.u32 	%rd59, %r49, 4;
	add.s64 	%rd60, %rd2, %rd59;
	ld.global.f32 	%f85, [%rd60];
	ld.global.f32 	%f86, [%rd48+24];
	fma.rn.f32 	%f87, %f85, %f86, %f84;
	add.s32 	%r50, %r43, 7;
	mul.wide.u32 	%rd61, %r50, 4;
	add.s64 	%rd62, %rd2, %rd61;
	ld.global.f32 	%f88, [%rd62];
	ld.global.f32 	%f89, [%rd48+28];
	fma.rn.f32 	%f113, %f88, %f89, %f87;
	add.s32 	%r58, %r58, 8;
$L__BB1_8:
	setp.eq.s32 	%p7, %r8, 0;
	@%p7 bra 	$L__BB1_14;
	and.b32  	%r11, %r20, 3;
	setp.lt.u32 	%p8, %r8, 4;
	@%p8 bra 	$L__BB1_11;
	add.s32 	%r51, %r58, %r2;
	mul.wide.u32 	%rd63, %r51, 4;
	add.s64 	%rd64, %rd2, %rd63;
	ld.global.f32 	%f91, [%rd64];
	mul.wide.u32 	%rd65, %r58, 4;
	add.s64 	%rd66, %rd1, %rd65;
	ld.global.f32 	%f92, [%rd66];
	fma.rn.f32 	%f93, %f91, %f92, %f113;
	add.s32 	%r52, %r51, 1;
	mul.wide.u32 	%rd67, %r52, 4;
	add.s64 	%rd68, %rd2, %rd67;
	ld.global.f32 	%f94, [%rd68];
	ld.global.f32 	%f95, [%rd66+4];
	fma.rn.f32 	%f96, %f94, %f95, %f93;
	add.s32 	%r53, %r51, 2;
	mul.wide.u32 	%rd69, %r53, 4;
	add.s64 	%rd70, %rd2, %rd69;
	ld.global.f32 	%f97, [%rd70];
	ld.global.f32 	%f98, [%rd66+8];
	fma.rn.f32 	%f99, %f97, %f98, %f96;
	add.s32 	%r54, %r51, 3;
	mul.wide.u32 	%rd71, %r54, 4;
	add.s64 	%rd72, %rd2, %rd71;
	ld.global.f32 	%f100, [%rd72];
	ld.global.f32 	%f101, [%rd66+12];
	fma.rn.f32 	%f113, %f100, %f101, %f99;
	add.s32 	%r58, %r58, 4;
$L__BB1_11:
	setp.eq.s32 	%p9, %r11, 0;
	@%p9 bra 	$L__BB1_14;
	mul.wide.u32 	%rd73, %r58, 4;
	add.s64 	%rd83, %rd1, %rd73;
	add.s32 	%r61, %r58, %r2;
	neg.s32 	%r60, %r11;
$L__BB1_13:
	.pragma "nounroll";
	mul.wide.u32 	%rd74, %r61, 4;
	add.s64 	%rd75, %rd2, %rd74;
	ld.global.f32 	%f102, [%rd75];
	ld.global.f32 	%f103, [%rd83];
	fma.rn.f32 	%f113, %f102, %f103, %f113;
	add.s64 	%rd83, %rd83, 4;
	add.s32 	%r61, %r61, 1;
	add.s32 	%r60, %r60, 1;
	setp.ne.s32 	%p10, %r60, 0;
	@%p10 bra 	$L__BB1_13;
$L__BB1_14:
	cvta.to.global.u64 	%rd76, %rd7;
	mul.wide.u32 	%rd77, %r1, 4;
	add.s64 	%rd78, %rd76, %rd77;
	ld.global.f32 	%f104, [%rd78];
	add.f32 	%f14, %f113, %f104;
	setp.geu.f32 	%p11, %f14, 0f00000000;
	@%p11 bra 	$L__BB1_16;
	add.s64 	%rd82, %rd3, %rd77;
	mov.b32 	%r55, 0;
	st.global.u32 	[%rd82], %r55;
	bra.uni 	$L__BB1_17;
$L__BB1_16:
	add.s64 	%rd80, %rd3, %rd77;
	st.global.f32 	[%rd80], %f14;
$L__BB1_17:
	ret;

}


// ===== COMPILED SASS (sm_100) =====

	.target	sm_100

	.elftype	@"ET_EXEC"


//--------------------- .note.nv.tkinfo           --------------------------
	.section	.note.nv.tkinfo,"",@"SHT_NOTE"
	.sectionflags	@"SHF_NOTE_NV_TKINFO"
	.tkinfo
        /*0018*/ 	.word	0x00000002
        /*0030*/ 	.string	""
        /*0030*/ 	.string	"ptxas"
        /*0030*/ 	.string	"Cuda compilation tools, release 13.0, V13.0.88"
        /*0030*/ 	.string	"Build cuda_13.0.r13.0/compiler.36424714_0"
        /*0030*/ 	.string	"-arch sm_100 -m 64 "



//--------------------- .note.nv.cuinfo           --------------------------
	.section	.note.nv.cuinfo,"",@"SHT_NOTE"
	.sectionflags	@"SHF_NOTE_NV_CUINFO"
        /*0018*/ 	.short	0x0002
        /*001a*/ 	.short	0x0064
        /*001c*/ 	.short	0x0082
	.zero		2


//--------------------- .nv.info                  --------------------------
	.section	.nv.info,"",@"SHT_CUDA_INFO"
	.align	4


	//----- nvinfo : EIATTR_REGCOUNT
	.align		4
        /*0000*/ 	.byte	0x04, 0x2f
        /*0002*/ 	.short	(.L_1 - .L_0)
	.align		4
.L_0:
        /*0004*/ 	.word	index@(_Z22forward_atomics_kernelPKfS0_S0_iiPf)
        /*0008*/ 	.word	0x00000010


	//----- nvinfo : EIATTR_FRAME_SIZE
	.align		4
.L_1:
        /*000c*/ 	.byte	0x04, 0x11
        /*000e*/ 	.short	(.L_3 - .L_2)
	.align		4
.L_2:
        /*0010*/ 	.word	index@(_Z22forward_atomics_kernelPKfS0_S0_iiPf)
        /*0014*/ 	.word	0x00000000


	//----- nvinfo : EIATTR_REGCOUNT
	.align		4
.L_3:
        /*0018*/ 	.byte	0x04, 0x2f
        /*001a*/ 	.short	(.L_5 - .L_4)
	.align		4
.L_4:
        /*001c*/ 	.word	index@(_Z14forward_kernelPKfS0_S0_iiPf)
        /*0020*/ 	.word	0x00000020


	//----- nvinfo : EIATTR_FRAME_SIZE
	.align		4
.L_5:
        /*0024*/ 	.byte	0x04, 0x11
        /*0026*/ 	.short	(.L_7 - .L_6)
	.align		4
.L_6:
        /*0028*/ 	.word	index@(_Z14forward_kernelPKfS0_S0_iiPf)
        /*002c*/ 	.word	0x00000000


	//----- nvinfo : EIATTR_MIN_STACK_SIZE
	.align		4
.L_7:
        /*0030*/ 	.byte	0x04, 0x12
        /*0032*/ 	.short	(.L_9 - .L_8)
	.align		4
.L_8:
        /*0034*/ 	.word	index@(_Z14forward_kernelPKfS0_S0_iiPf)
        /*0038*/ 	.word	0x00000000


	//----- nvinfo : EIATTR_MIN_STACK_SIZE
	.align		4
.L_9:
        /*003c*/ 	.byte	0x04, 0x12
        /*003e*/ 	.short	(.L_11 - .L_10)
	.align		4
.L_10:
        /*0040*/ 	.word	index@(_Z22forward_atomics_kernelPKfS0_S0_iiPf)
        /*0044*/ 	.word	0x00000000
.L_11:


//--------------------- .nv.compat                --------------------------
	.section	.nv.compat,"",@"SHT_CUDA_COMPAT_INFO"
	.align	4
        /*0000*/ 	.byte	0x02, 0x09, 0x00, 0x00, 0x02, 0x02, 0x01, 0x00, 0x02, 0x05, 0x05, 0x00, 0x03, 0x07, 0x01, 0x01
        /*0010*/ 	.byte	0x02, 0x03, 0x00, 0x00, 0x02, 0x06, 0x01, 0x00, 0x04, 0x0b, 0x08, 0x00, 0x09, 0x00, 0x00, 0x00
        /*0020*/ 	.byte	0x00, 0x00, 0x00, 0x00


//--------------------- .nv.info._Z14forward_kernelPKfS0_S0_iiPf --------------------------
	.section	.nv.info._Z14forward_kernelPKfS0_S0_iiPf,"",@"SHT_CUDA_INFO"
	.sectionflags	@""
	.align	4


	//----- nvinfo : EIATTR_CUDA_API_VERSION
	.align		4
        /*0000*/ 	.byte	0x04, 0x37
        /*0002*/ 	.short	(.L_13 - .L_12)
.L_12:
        /*0004*/ 	.word	0x00000082


	//----- nvinfo : EIATTR_KPARAM_INFO
	.align		4
.L_13:
        /*0008*/ 	.byte	0x04, 0x17
        /*000a*/ 	.short	(.L_15 - .L_14)
.L_14:
        /*000c*/ 	.word	0x00000000
        /*0010*/ 	.short	0x0005
        /*0012*/ 	.short	0x0020
        /*0014*/ 	.byte	0x00, 0xf5, 0x21, 0x00


	//----- nvinfo : EIATTR_KPARAM_INFO
	.align		4
.L_15:
        /*0018*/ 	.byte	0x04, 0x17
        /*001a*/ 	.short	(.L_17 - .L_16)
.L_16:
        /*001c*/ 	.word	0x00000000
        /*0020*/ 	.short	0x0004
        /*0022*/ 	.short	0x001c
        /*0024*/ 	.byte	0x00, 0xf0, 0x11, 0x00


	//----- nvinfo : EIATTR_KPARAM_INFO
	.align		4
.L_17:
        /*0028*/ 	.byte	0x04, 0x17
        /*002a*/ 	.short	(.L_19 - .L_18)
.L_18:
        /*002c*/ 	.word	0x00000000
        /*0030*/ 	.short	0x0003
        /*0032*/ 	.short	0x0018
        /*0034*/ 	.byte	0x00, 0xf0, 0x11, 0x00


	//----- nvinfo : EIATTR_KPARAM_INFO
	.align		4
.L_19:
        /*0038*/ 	.byte	0x04, 0x17
        /*003a*/ 	.short	(.L_21 - .L_20)
.L_20:
        /*003c*/ 	.word	0x00000000
        /*0040*/ 	.short	0x0002
        /*0042*/ 	.short	0x0010
        /*0044*/ 	.byte	0x00, 0xf5, 0x21, 0x00


	//----- nvinfo : EIATTR_KPARAM_INFO
	.align		4
.L_21:
        /*0048*/ 	.byte	0x04, 0x17
        /*004a*/ 	.short	(.L_23 - .L_22)
.L_22:
        /*004c*/ 	.word	0x00000000
        /*0050*/ 	.short	0x0001
        /*0052*/ 	.short	0x0008
        /*0054*/ 	.byte	0x00, 0xf5, 0x21, 0x00


	//----- nvinfo : EIATTR_KPARAM_INFO
	.align		4
.L_23:
        /*0058*/ 	.byte	0x04, 0x17
        /*005a*/ 	.short	(.L_25 - .L_24)
.L_24:
        /*005c*/ 	.word	0x00000000
        /*0060*/ 	.short	0x0000
        /*0062*/ 	.short	0x0000
        /*0064*/ 	.byte	0x00, 0xf5, 0x21, 0x00


	//----- nvinfo : EIATTR_SPARSE_MMA_MASK
	.align		4
.L_25:
        /*0068*/ 	.byte	0x03, 0x50
        /*006a*/ 	.short	0x0000


	//----- nvinfo : EIATTR_MAXREG_COUNT
	.align		4
        /*006c*/ 	.byte	0x03, 0x1b
        /*006e*/ 	.short	0x00ff


	//----- nvinfo : EIATTR_MERCURY_ISA_VERSION
	.align		4
        /*0070*/ 	.byte	0x03, 0x5f
        /*0072*/ 	.short	0x0101


	//----- nvinfo : EIATTR_VRC_CTA_INIT_COUNT
	.align		4
        /*0074*/ 	.byte	0x02, 0x4a
	.zero		1
	.zero		1


	//----- nvinfo : EIATTR_EXIT_INSTR_OFFSETS
	.align		4
        /*0078*/ 	.byte	0x04, 0x1c
        /*007a*/ 	.short	(.L_27 - .L_26)


	//   ....[0]....
.L_26:
        /*007c*/ 	.word	0x00000070


	//   ....[1]....
        /*0080*/ 	.word	0x00000d60


	//   ....[2]....
        /*0084*/ 	.word	0x00000db0


	//----- nvinfo : EIATTR_CBANK_PARAM_SIZE
	.align		4
.L_27:
        /*0088*/ 	.byte	0x03, 0x19
        /*008a*/ 	.short	0x0028


	//----- nvinfo : EIATTR_PARAM_CBANK
	.align		4
        /*008c*/ 	.byte	0x04, 0x0a
        /*008e*/ 	.short	(.L_29 - .L_28)
	.align		4
.L_28:
        /*0090*/ 	.word	index@(.nv.constant0._Z14forward_kernelPKfS0_S0_iiPf)
        /*0094*/ 	.short	0x0380
        /*0096*/ 	.short	0x0028


	//----- nvinfo : EIATTR_SW_WAR
	.align		4
.L_29:
        /*0098*/ 	.byte	0x04, 0x36
        /*009a*/ 	.short	(.L_31 - .L_30)
.L_30:
        /*009c*/ 	.word	0x00000008
.L_31:


//--------------------- .nv.info._Z22forward_atomics_kernelPKfS0_S0_iiPf --------------------------
	.section	.nv.info._Z22forward_atomics_kernelPKfS0_S0_iiPf,"",@"SHT_CUDA_INFO"
	.sectionflags	@""
	.align	4


	//----- nvinfo : EIATTR_CUDA_API_VERSION
	.align		4
        /*0000*/ 	.byte	0x04, 0x37
        /*0002*/ 	.short	(.L_33 - .L_32)
.L_32:
        /*0004*/ 	.word	0x00000082


	//----- nvinfo : EIATTR_KPARAM_INFO
	.align		4
.L_33:
        /*0008*/ 	.byte	0x04, 0x17
        /*000a*/ 	.short	(.L_35 - .L_34)
.L_34:
        /*000c*/ 	.word	0x00000000
        /*0010*/ 	.short	0x0005
        /*0012*/ 	.short	0x0020
        /*0014*/ 	.byte	0x00, 0xf5, 0x21, 0x00


	//----- nvinfo : EIATTR_KPARAM_INFO
	.align		4
.L_35:
        /*0018*/ 	.byte	0x04, 0x17
        /*001a*/ 	.short	(.L_37 - .L_36)
.L_36:
        /*001c*/ 	.word	0x00000000
        /*0020*/ 	.short	0x0004
        /*0022*/ 	.short	0x001c
        /*0024*/ 	.byte	0x00, 0xf0, 0x11, 0x00


	//----- nvinfo : EIATTR_KPARAM_INFO
	.align		4
.L_37:
        /*0028*/ 	.byte	0x04, 0x17
        /*002a*/ 	.short	(.L_39 - .L_38)
.L_38:
        /*002c*/ 	.word	0x00000000
        /*0030*/ 	.short	0x0003
        /*0032*/ 	.short	0x0018
        /*0034*/ 	.byte	0x00, 0xf0, 0x11, 0x00


	//----- nvinfo : EIATTR_KPARAM_INFO
	.align		4
.L_39:
        /*0038*/ 	.byte	0x04, 0x17
        /*003a*/ 	.short	(.L_41 - .L_40)
.L_40:
        /*003c*/ 	.word	0x00000000
        /*0040*/ 	.short	0x0002
        /*0042*/ 	.short	0x0010
        /*0044*/ 	.byte	0x00, 0xf5, 0x21, 0x00


	//----- nvinfo : EIATTR_KPARAM_INFO
	.align		4
.L_41:
        /*0048*/ 	.byte	0x04, 0x17
        /*004a*/ 	.short	(.L_43 - .L_42)
.L_42:
        /*004c*/ 	.word	0x00000000
        /*0050*/ 	.short	0x0001
        /*0052*/ 	.short	0x0008
        /*0054*/ 	.byte	0x00, 0xf5, 0x21, 0x00


	//----- nvinfo : EIATTR_KPARAM_INFO
	.align		4
.L_43:
        /*0058*/ 	.byte	0x04, 0x17
        /*005a*/ 	.short	(.L_45 - .L_44)
.L_44:
        /*005c*/ 	.word	0x00000000
        /*0060*/ 	.short	0x0000
        /*0062*/ 	.short	0x0000
        /*0064*/ 	.byte	0x00, 0xf5, 0x21, 0x00


	//----- nvinfo : EIATTR_SPARSE_MMA_MASK
	.align		4
.L_45:
        /*0068*/ 	.byte	0x03, 0x50
        /*006a*/ 	.short	0x0000


	//----- nvinfo : EIATTR_MAXREG_COUNT
	.align		4
        /*006c*/ 	.byte	0x03, 0x1b
        /*006e*/ 	.short	0x00ff


	//----- nvinfo : EIATTR_MERCURY_ISA_VERSION
	.align		4
        /*0070*/ 	.byte	0x03, 0x5f
        /*0072*/ 	.short	0x0101


	//----- nvinfo : EIATTR_VRC_CTA_INIT_COUNT
	.align		4
        /*0074*/ 	.byte	0x02, 0x4a
	.zero		1
	.zero		1


	//----- nvinfo : EIATTR_EXIT_INSTR_OFFSETS
	.align		4
        /*0078*/ 	.byte	0x04, 0x1c
        /*007a*/ 	.short	(.L_47 - .L_46)


	//   ....[0]....
.L_46:
        /*007c*/ 	.word	0x00000070


	//   ....[1]....
        /*0080*/ 	.word	0x000002d0


	//----- nvinfo : EIATTR_CBANK_PARAM_SIZE
	.align		4
.L_47:
        /*0084*/ 	.byte	0x03, 0x19
        /*0086*/ 	.short	0x0028


	//----- nvinfo : EIATTR_PARAM_CBANK
	.align		4
        /*0088*/ 	.byte	0x04, 0x0a
        /*008a*/ 	.short	(.L_49 - .L_48)
	.align		4
.L_48:
        /*008c*/ 	.word	index@(.nv.constant0._Z22forward_atomics_kernelPKfS0_S0_iiPf)
        /*0090*/ 	.short	0x0380
        /*0092*/ 	.short	0x0028


	//----- nvinfo : EIATTR_SW_WAR
	.align		4
.L_49:
        /*0094*/ 	.byte	0x04, 0x36
        /*0096*/ 	.short	(.L_51 - .L_50)
.L_50:
        /*0098*/ 	.word	0x00000008
.L_51:


//--------------------- .nv.callgraph             --------------------------
	.section	.nv.callgraph,"",@"SHT_CUDA_CALLGRAPH"
	.align	4
	.sectionentsize	8
	.align		4
        /*0000*/ 	.word	0x00000000
	.align		4
        /*0004*/ 	.word	0xffffffff
	.align		4
        /*0008*/ 	.word	0x00000000
	.align		4
        /*000c*/ 	.word	0xfffffffe
	.align		4
        /*0010*/ 	.word	0x00000000
	.align		4
        /*0014*/ 	.word	0xfffffffd
	.align		4
        /*0018*/ 	.word	0x00000000
	.align		4
        /*001c*/ 	.word	0xfffffffc


//--------------------- .text._Z14forward_kernelPKfS0_S0_iiPf --------------------------
	.section	.text._Z14forward_kernelPKfS0_S0_iiPf,"ax",@progbits
	.align	128
        .global         _Z14forward_kernelPKfS0_S0_iiPf
        .type           _Z14forward_kernelPKfS0_S0_iiPf,@function
        .size           _Z14forward_kernelPKfS0_S0_iiPf,(.L_x_8 - _Z14forward_kernelPKfS0_S0_iiPf)
        .other          _Z14forward_kernelPKfS0_S0_iiPf,@"STO_CUDA_ENTRY STV_DEFAULT"
_Z14forward_kernelPKfS0_S0_iiPf:
.text._Z14forward_kernelPKfS0_S0_iiPf:
[----:B------:R-:W-:Y:S01]  /*0000*/  LDC R1, c[0x0][0x37c] ;  /* 0x0000df00ff017b82 */ /* 0x000fe20000000800 */
[----:B------:R-:W0:Y:S07]  /*0010*/  S2R R3, SR_TID.X ;  /* 0x0000000000037919 */ /* 0x000e2e0000002100 */
[----:B------:R-:W0:Y:S01]  /*0020*/  S2UR UR4, SR_CTAID.X ;  /* 0x00000000000479c3 */ /* 0x000e220000002500 */
[----:B------:R-:W1:Y:S07]  /*0030*/  LDCU UR5, c[0x0][0x39c] ;  /* 0x00007380ff0577ac */ /* 0x000e6e0008000800 */
[----:B------:R-:W0:Y:S02]  /*0040*/  LDC R14, c[0x0][0x360] ;  /* 0x0000d800ff0e7b82 */ /* 0x000e240000000800 */
[----:B0-----:R-:W-:-:S05]  /*0050*/  IMAD R14, R14, UR4, R3 ;  /* 0x000000040e0e7c24 */ /* 0x001fca000f8e0203 */
[----:B-1----:R-:W-:-:S13]  /*0060*/  ISETP.GE.U32.AND P0, PT, R14, UR5, PT ;  /* 0x000000050e007c0c */ /* 0x002fda000bf06070 */
[----:B------:R-:W-:Y:S05]  /*0070*/  @P0 EXIT ;  /* 0x000000000000094d */ /* 0x000fea0003800000 */
[----:B------:R-:W0:Y:S01]  /*0080*/  LDCU UR8, c[0x0][0x398] ;  /* 0x00007300ff0877ac */ /* 0x000e220008000800 */
[----:B------:R-:W-:Y:S01]  /*0090*/  HFMA2 R0, -RZ, RZ, 0, 0 ;  /* 0x00000000ff007431 */ /* 0x000fe200000001ff */
[----:B------:R-:W1:Y:S01]  /*00a0*/  LDCU.64 UR6, c[0x0][0x358] ;  /* 0x00006b00ff0677ac */ /* 0x000e620008000a00 */
[----:B0-----:R-:W-:-:S09]  /*00b0*/  UISETP.GE.AND UP0, UPT, UR8, 0x1, UPT ;  /* 0x000000010800788c */ /* 0x001fd2000bf06270 */
[----:B-1----:R-:W-:Y:S05]  /*00c0*/  BRA.U !UP0, `(.L_x_0) ;  /* 0x0000000d08087547 */ /* 0x002fea000b800000 */
[----:B------:R-:W-:Y:S01]  /*00d0*/  UISETP.GE.U32.AND UP0, UPT, UR8, 0x10, UPT ;  /* 0x000000100800788c */ /* 0x000fe2000bf06070 */
[----:B------:R-:W-:Y:S01]  /*00e0*/  MOV R0, RZ ;  /* 0x000000ff00007202 */ /* 0x000fe20000000f00 */
[----:B------:R-:W-:Y:S01]  /*00f0*/  ULOP3.LUT UR4, UR8, 0xf, URZ, 0xc0, !UPT ;  /* 0x0000000f08047892 */ /* 0x000fe2000f8ec0ff */
[----:B------:R-:W-:-:S03]  /*0100*/  MOV R17, RZ ;  /* 0x000000ff00117202 */ /* 0x000fc60000000f00 */
[----:B------:R-:W-:-:S03]  /*0110*/  UISETP.NE.AND UP1, UPT, UR4, URZ, UPT ;  /* 0x000000ff0400728c */ /* 0x000fc6000bf25270 */
[----:B------:R-:W-:Y:S08]  /*0120*/  BRA.U !UP0, `(.L_x_1) ;  /* 0x0000000508687547 */ /* 0x000ff0000b800000 */
[----:B------:R-:W-:Y:S01]  /*0130*/  ULOP3.LUT UR5, UR8, 0x7ffffff0, URZ, 0xc0, !UPT ;  /* 0x7ffffff008057892 */ /* 0x000fe2000f8ec0ff */
[----:B------:R-:W-:Y:S01]  /*0140*/  HFMA2 R15, -RZ, RZ, 0, 0 ;  /* 0x00000000ff0f7431 */ /* 0x000fe200000001ff */
[----:B------:R-:W-:-:S04]  /*0150*/  MOV R0, RZ ;  /* 0x000000ff00007202 */ /* 0x000fc80000000f00 */
[----:B------:R-:W-:-:S07]  /*0160*/  MOV R17, UR5 ;  /* 0x0000000500117c02 */ /* 0x000fce0008000f00 */
.L_x_2:
[----:B------:R-:W0:Y:S01]  /*0170*/  LDC.64 R6, c[0x0][0x388] ;  /* 0x0000e200ff067b82 */ /* 0x000e220000000a00 */
[----:B------:R-:W-:-:S05]  /*0180*/  IMAD R21, R14, UR8, R15 ;  /* 0x000000080e157c24 */ /* 0x000fca000f8e020f */
[C---:B------:R-:W-:Y:S02]  /*0190*/  IADD3 R13, PT, PT, R21.reuse, 0x1, RZ ;  /* 0x00000001150d7810 */ /* 0x040fe40007ffe0ff */
[----:B------:R-:W1:Y:S01]  /*01a0*/  LDC.64 R4, c[0x0][0x380] ;  /* 0x0000e000ff047b82 */ /* 0x000e620000000a00 */
[C---:B------:R-:W-:Y:S02]  /*01b0*/  IADD3 R11, PT, PT, R21.reuse, 0x2, RZ ;  /* 0x00000002150b7810 */ /* 0x040fe40007ffe0ff */
[C---:B------:R-:W-:Y:S01]  /*01c0*/  IADD3 R9, PT, PT, R21.reuse, 0x3, RZ ;  /* 0x0000000315097810 */ /* 0x040fe20007ffe0ff */
[----:B0-----:R-:W-:-:S04]  /*01d0*/  IMAD.WIDE.U32 R28, R21, 0x4, R6 ;  /* 0x00000004151c7825 */ /* 0x001fc800078e0006 */
[----:B------:R-:W-:Y:S02]  /*01e0*/  IMAD.WIDE.U32 R12, R13, 0x4, R6 ;  /* 0x000000040d0c7825 */ /* 0x000fe400078e0006 */
[----:B------:R-:W2:Y:S02]  /*01f0*/  LDG.E R28, desc[UR6][R28.64] ;  /* 0x000000061c1c7981 */ /* 0x000ea4000c1e1900 */
[----:B-1----:R-:W-:Y:S02]  /*0200*/  IMAD.WIDE.U32 R4, R15, 0x4, R4 ;  /* 0x000000040f047825 */ /* 0x002fe400078e0004 */
[----:B------:R0:W3:Y:S04]  /*0210*/  LDG.E R2, desc[UR6][R12.64] ;  /* 0x000000060c027981 */ /* 0x0000e8000c1e1900 */
[----:B------:R-:W2:Y:S01]  /*0220*/  LDG.E R3, desc[UR6][R4.64] ;  /* 0x0000000604037981 */ /* 0x000ea2000c1e1900 */
[----:B------:R-:W-:Y:S01]  /*0230*/  IMAD.WIDE.U32 R10, R11, 0x4, R6 ;  /* 0x000000040b0a7825 */ /* 0x000fe200078e0006 */
[----:B------:R-:W-:-:S02]  /*0240*/  IADD3 R23, PT, PT, R21, 0x4, RZ ;  /* 0x0000000415177810 */ /* 0x000fc40007ffe0ff */
[----:B------:R-:W3:Y:S01]  /*0250*/  LDG.E R26, desc[UR6][R4.64+0x4] ;  /* 0x00000406041a7981 */ /* 0x000ee2000c1e1900 */
[----:B------:R-:W-:Y:S01]  /*0260*/  IMAD.WIDE.U32 R8, R9, 0x4, R6 ;  /* 0x0000000409087825 */ /* 0x000fe200078e0006 */
[C---:B------:R-:W-:Y:S02]  /*0270*/  IADD3 R25, PT, PT, R21.reuse, 0x5, RZ ;  /* 0x0000000515197810 */ /* 0x040fe40007ffe0ff */
[----:B------:R1:W4:Y:S04]  /*0280*/  LDG.E R19, desc[UR6][R10.64] ;  /* 0x000000060a137981 */ /* 0x000328000c1e1900 */
[----:B------:R-:W4:Y:S01]  /*0290*/  LDG.E R16, desc[UR6][R4.64+0x8] ;  /* 0x0000080604107981 */ /* 0x000f22000c1e1900 */
[----:B0-----:R-:W-:-:S03]  /*02a0*/  IADD3 R13, PT, PT, R21, 0x6, RZ ;  /* 0x00000006150d7810 */ /* 0x001fc60007ffe0ff */
[----:B------:R-:W5:Y:S01]  /*02b0*/  LDG.E R18, desc[UR6][R4.64+0xc] ;  /* 0x00000c0604127981 */ /* 0x000f62000c1e1900 */
[----:B-1----:R-:W-:-:S03]  /*02c0*/  IMAD.WIDE.U32 R10, R23, 0x4, R6 ;  /* 0x00000004170a7825 */ /* 0x002fc600078e0006 */
[----:B------:R0:W5:Y:S04]  /*02d0*/  LDG.E R23, desc[UR6][R8.64] ;  /* 0x0000000608177981 */ /* 0x000168000c1e1900 */
[----:B------:R-:W5:Y:S01]  /*02e0*/  LDG.E R20, desc[UR6][R4.64+0x10] ;  /* 0x0000100604147981 */ /* 0x000f62000c1e1900 */
[----:B------:R-:W-:-:S03]  /*02f0*/  IMAD.WIDE.U32 R12, R13, 0x4, R6 ;  /* 0x000000040d0c7825 */ /* 0x000fc600078e0006 */
[----:B------:R-:W5:Y:S01]  /*0300*/  LDG.E R27, desc[UR6][R4.64+0x14] ;  /* 0x00001406041b7981 */ /* 0x000f62000c1e1900 */
[----:B0-----:R-:W-:-:S03]  /*0310*/  IMAD.WIDE.U32 R8, R25, 0x4, R6 ;  /* 0x0000000419087825 */ /* 0x001fc600078e0006 */
[----:B------:R-:W5:Y:S04]  /*0320*/  LDG.E R25, desc[UR6][R10.64] ;  /* 0x000000060a197981 */ /* 0x000f68000c1e1900 */
[----:B------:R-:W5:Y:S04]  /*0330*/  LDG.E R22, desc[UR6][R8.64] ;  /* 0x0000000608167981 */ /* 0x000f68000c1e1900 */
[----:B------:R0:W5:Y:S04]  /*0340*/  LDG.E R24, desc[UR6][R12.64] ;  /* 0x000000060c187981 */ /* 0x000168000c1e1900 */
[----:B------:R-:W5:Y:S01]  /*0350*/  LDG.E R29, desc[UR6][R4.64+0x18] ;  /* 0x00001806041d7981 */ /* 0x000f62000c1e1900 */
[----:B0-----:R-:W-:-:S05]  /*0360*/  IADD3 R13, PT, PT, R21, 0xa, RZ ;  /* 0x0000000a150d7810 */ /* 0x001fca0007ffe0ff */
[----:B------:R-:W-:-:S04]  /*0370*/  IMAD.WIDE.U32 R12, R13, 0x4, R6 ;  /* 0x000000040d0c7825 */ /* 0x000fc800078e0006 */
[----:B--2---:R-:W-:Y:S01]  /*0380*/  FFMA R3, R28, R3, R0 ;  /* 0x000000031c037223 */ /* 0x004fe20000000000 */
[C---:B------:R-:W-:Y:S02]  /*0390*/  IADD3 R0, PT, PT, R21.reuse, 0x7, RZ ;  /* 0x0000000715007810 */ /* 0x040fe40007ffe0ff */
[----:B------:R-:W-:Y:S01]  /*03a0*/  IADD3 R28, PT, PT, R21, 0x8, RZ ;  /* 0x00000008151c7810 */ /* 0x000fe20007ffe0ff */
[----:B---3--:R-:W-:Y:S02]  /*03b0*/  FFMA R26, R2, R26, R3 ;  /* 0x0000001a021a7223 */ /* 0x008fe40000000003 */
[----:B------:R-:W-:-:S04]  /*03c0*/  IMAD.WIDE.U32 R2, R0, 0x4, R6 ;  /* 0x0000000400027825 */ /* 0x000fc800078e0006 */
[----:B------:R-:W-:Y:S01]  /*03d0*/  IMAD.WIDE.U32 R10, R28, 0x4, R6 ;  /* 0x000000041c0a7825 */ /* 0x000fe200078e0006 */
[----:B------:R-:W-:-:S03]  /*03e0*/  IADD3 R28, PT, PT, R21, 0x9, RZ ;  /* 0x00000009151c7810 */ /* 0x000fc60007ffe0ff */
[----:B----4-:R-:W-:Y:S01]  /*03f0*/  FFMA R26, R19, R16, R26 ;  /* 0x00000010131a7223 */ /* 0x010fe2000000001a */
[----:B------:R0:W2:Y:S04]  /*0400*/  LDG.E R0, desc[UR6][R2.64] ;  /* 0x0000000602007981 */ /* 0x0000a8000c1e1900 */
[----:B------:R-:W2:Y:S01]  /*0410*/  LDG.E R19, desc[UR6][R4.64+0x1c] ;  /* 0x00001c0604137981 */ /* 0x000ea2000c1e1900 */
[----:B------:R-:W-:-:S04]  /*0420*/  IMAD.WIDE.U32 R8, R28, 0x4, R6 ;  /* 0x000000041c087825 */ /* 0x000fc800078e0006 */
[----:B-----5:R-:W-:Y:S01]  /*0430*/  FFMA R18, R23, R18, R26 ;  /* 0x0000001217127223 */ /* 0x020fe2000000001a */
[----:B------:R-:W3:Y:S01]  /*0440*/  LDG.E R10, desc[UR6][R10.64] ;  /* 0x000000060a0a7981 */ /* 0x000ee2000c1e1900 */
[----:B------:R-:W-:-:S03]  /*0450*/  IADD3 R28, PT, PT, R21, 0xb, RZ ;  /* 0x0000000b151c7810 */ /* 0x000fc60007ffe0ff */
[----:B------:R-:W3:Y:S01]  /*0460*/  LDG.E R23, desc[UR6][R4.64+0x20] ;  /* 0x0000200604177981 */ /* 0x000ee2000c1e1900 */
[----:B------:R-:W-:-:S03]  /*0470*/  IADD3 R26, PT, PT, R21, 0xc, RZ ;  /* 0x0000000c151a7810 */ /* 0x000fc60007ffe0ff */
[----:B------:R1:W4:Y:S01]  /*0480*/  LDG.E R16, desc[UR6][R8.64] ;  /* 0x0000000608107981 */ /* 0x000322000c1e1900 */
[----:B------:R-:W-:-:S03]  /*0490*/  FFMA R20, R25, R20, R18 ;  /* 0x0000001419147223 */ /* 0x000fc60000000012 */
[----:B------:R5:W4:Y:S01]  /*04a0*/  LDG.E R11, desc[UR6][R12.64] ;  /* 0x000000060c0b7981 */ /* 0x000b22000c1e1900 */
[----:B0-----:R-:W-:-:S03]  /*04b0*/  IMAD.WIDE.U32 R2, R28, 0x4, R6 ;  /* 0x000000041c027825 */ /* 0x001fc600078e0006 */
[----:B------:R-:W4:Y:S01]  /*04c0*/  LDG.E R25, desc[UR6][R4.64+0x24] ;  /* 0x0000240604197981 */ /* 0x000f22000c1e1900 */
[----:B------:R-:W-:Y:S01]  /*04d0*/  FFMA R27, R22, R27, R20 ;  /* 0x0000001b161b7223 */ /* 0x000fe20000000014 */
[----:B------:R-:W-:Y:S02]  /*04e0*/  IADD3 R22, PT, PT, R21, 0xd, RZ ;  /* 0x0000000d15167810 */ /* 0x000fe40007ffe0ff */
[----:B------:R-:W4:Y:S01]  /*04f0*/  LDG.E R20, desc[UR6][R4.64+0x28] ;  /* 0x0000280604147981 */ /* 0x000f22000c1e1900 */
[----:B-1----:R-:W-:-:S04]  /*0500*/  IMAD.WIDE.U32 R8, R26, 0x4, R6 ;  /* 0x000000041a087825 */ /* 0x002fc800078e0006 */
[----:B------:R-:W-:Y:S01]  /*0510*/  FFMA R29, R24, R29, R27 ;  /* 0x0000001d181d7223 */ /* 0x000fe2000000001b */
[----:B------:R0:W4:Y:S01]  /*0520*/  LDG.E R18, desc[UR6][R2.64] ;  /* 0x0000000602127981 */ /* 0x000122000c1e1900 */
[C---:B------:R-:W-:Y:S01]  /*0530*/  IADD3 R24, PT, PT, R21.reuse, 0xe, RZ ;  /* 0x0000000e15187810 */ /* 0x040fe20007ffe0ff */
[----:B-----5:R-:W-:Y:S02]  /*0540*/  IMAD.WIDE.U32 R12, R22, 0x4, R6 ;  /* 0x00000004160c7825 */ /* 0x020fe400078e0006 */
[----:B------:R-:W5:Y:S01]  /*0550*/  LDG.E R27, desc[UR6][R4.64+0x2c] ;  /* 0x00002c06041b7981 */ /* 0x000f62000c1e1900 */
[----:B------:R-:W-:-:S03]  /*0560*/  IADD3 R26, PT, PT, R21, 0xf, RZ ;  /* 0x0000000f151a7810 */ /* 0x000fc60007ffe0ff */
[----:B------:R-:W5:Y:S01]  /*0570*/  LDG.E R8, desc[UR6][R8.64] ;  /* 0x0000000608087981 */ /* 0x000f62000c1e1900 */
[----:B0-----:R-:W-:-:S03]  /*0580*/  IMAD.WIDE.U32 R2, R24, 0x4, R6 ;  /* 0x0000000418027825 */ /* 0x001fc600078e0006 */
[----:B------:R-:W5:Y:S01]  /*0590*/  LDG.E R22, desc[UR6][R4.64+0x30] ;  /* 0x0000300604167981 */ /* 0x000f62000c1e1900 */
[----:B------:R-:W-:-:S03]  /*05a0*/  IMAD.WIDE.U32 R6, R26, 0x4, R6 ;  /* 0x000000041a067825 */ /* 0x000fc600078e0006 */
[----:B------:R-:W5:Y:S04]  /*05b0*/  LDG.E R12, desc[UR6][R12.64] ;  /* 0x000000060c0c7981 */ /* 0x000f68000c1e1900 */
[----:B------:R-:W5:Y:S04]  /*05c0*/  LDG.E R21, desc[UR6][R4.64+0x34] ;  /* 0x0000340604157981 */ /* 0x000f68000c1e1900 */
[----:B------:R-:W5:Y:S04]  /*05d0*/  LDG.E R2, desc[UR6][R2.64] ;  /* 0x0000000602027981 */ /* 0x000f68000c1e1900 */
[----:B------:R-:W5:Y:S04]  /*05e0*/  LDG.E R24, desc[UR6][R4.64+0x38] ;  /* 0x0000380604187981 */ /* 0x000f68000c1e1900 */
[----:B------:R-:W5:Y:S04]  /*05f0*/  LDG.E R6, desc[UR6][R6.64] ;  /* 0x0000000606067981 */ /* 0x000f68000c1e1900 */
[----:B------:R-:W5:Y:S01]  /*0600*/  LDG.E R26, desc[UR6][R4.64+0x3c] ;  /* 0x00003c06041a7981 */ /* 0x000f62000c1e1900 */
[----:B------:R-:W-:-:S04]  /*0610*/  IADD3 R15, PT, PT, R15, 0x10, RZ ;  /* 0x000000100f0f7810 */ /* 0x000fc80007ffe0ff */
[----:B------:R-:W-:Y:S01]  /*0620*/  ISETP.NE.AND P0, PT, R15, R17, PT ;  /* 0x000000110f00720c */ /* 0x000fe20003f05270 */
[----:B--2---:R-:W-:-:S04]  /*0630*/  FFMA R19, R0, R19, R29 ;  /* 0x0000001300137223 */ /* 0x004fc8000000001d */
[----:B---3--:R-:W-:-:S04]  /*0640*/  FFMA R19, R10, R23, R19 ;  /* 0x000000170a137223 */ /* 0x008fc80000000013 */
[----:B----4-:R-:W-:-:S04]  /*0650*/  FFMA R16, R16, R25, R19 ;  /* 0x0000001910107223 */ /* 0x010fc80000000013 */
[----:B------:R-:W-:-:S04]  /*0660*/  FFMA R11, R11, R20, R16 ;  /* 0x000000140b0b7223 */ /* 0x000fc80000000010 */
[----:B-----5:R-:W-:-:S04]  /*0670*/  FFMA R11, R18, R27, R11 ;  /* 0x0000001b120b7223 */ /* 0x020fc8000000000b */
[----:B------:R-:W-:-:S04]  /*0680*/  FFMA R11, R8, R22, R11 ;  /* 0x00000016080b7223 */ /* 0x000fc8000000000b */
[----:B------:R-:W-:-:S04]  /*0690*/  FFMA R11, R12, R21, R11 ;  /* 0x000000150c0b7223 */ /* 0x000fc8000000000b */
[----:B------:R-:W-:-:S04]  /*06a0*/  FFMA R11, R2, R24, R11 ;  /* 0x00000018020b7223 */ /* 0x000fc8000000000b */
[----:B------:R-:W-:Y:S01]  /*06b0*/  FFMA R0, R6, R26, R11 ;  /* 0x0000001a06007223 */ /* 0x000fe2000000000b */
[----:B------:R-:W-:Y:S06]  /*06c0*/  @P0 BRA `(.L_x_2) ;  /* 0xfffffff800a80947 */ /* 0x000fec000383ffff */
.L_x_1:
[----:B------:R-:W-:Y:S05]  /*06d0*/  BRA.U !UP1, `(.L_x_0) ;  /* 0x0000000509847547 */ /* 0x000fea000b800000 */
[----:B------:R-:W-:Y:S02]  /*06e0*/  UISETP.GE.U32.AND UP0, UPT, UR4, 0x8, UPT ;  /* 0x000000080400788c */ /* 0x000fe4000bf06070 */
[----:B------:R-:W-:-:S04]  /*06f0*/  ULOP3.LUT UR5, UR8, 0x7, URZ, 0xc0, !UPT ;  /* 0x0000000708057892 */ /* 0x000fc8000f8ec0ff */
[----:B------:R-:W-:-:S03]  /*0700*/  UISETP.NE.AND UP1, UPT, UR5, URZ, UPT ;  /* 0x000000ff0500728c */ /* 0x000fc6000bf25270 */
[----:B------:R-:W-:Y:S08]  /*0710*/  BRA.U !UP0, `(.L_x_3) ;  /* 0x0000000108b07547 */ /* 0x000ff0000b800000 */
[----:B------:R-:W0:Y:S01]  /*0720*/  LDC.64 R4, c[0x0][0x388] ;  /* 0x0000e200ff047b82 */ /* 0x000e220000000a00 */
[----:B------:R-:W-:-:S05]  /*0730*/  IMAD R11, R14, UR8, R17 ;  /* 0x000000080e0b7c24 */ /* 0x000fca000f8e0211 */
[C---:B------:R-:W-:Y:S02]  /*0740*/  IADD3 R9, PT, PT, R11.reuse, 0x1, RZ ;  /* 0x000000010b097810 */ /* 0x040fe40007ffe0ff */
[----:B------:R-:W1:Y:S01]  /*0750*/  LDC.64 R2, c[0x0][0x380] ;  /* 0x0000e000ff027b82 */ /* 0x000e620000000a00 */
[C---:B------:R-:W-:Y:S02]  /*0760*/  IADD3 R29, PT, PT, R11.reuse, 0x2, RZ ;  /* 0x000000020b1d7810 */ /* 0x040fe40007ffe0ff */
[C---:B------:R-:W-:Y:S02]  /*0770*/  IADD3 R21, PT, PT, R11.reuse, 0x3, RZ ;  /* 0x000000030b157810 */ /* 0x040fe40007ffe0ff */
[C---:B------:R-:W-:Y:S01]  /*0780*/  IADD3 R25, PT, PT, R11.reuse, 0x4, RZ ;  /* 0x000000040b197810 */ /* 0x040fe20007ffe0ff */
[----:B0-----:R-:W-:-:S04]  /*0790*/  IMAD.WIDE.U32 R6, R11, 0x4, R4 ;  /* 0x000000040b067825 */ /* 0x001fc800078e0004 */
[----:B------:R-:W-:Y:S01]  /*07a0*/  IMAD.WIDE.U32 R8, R9, 0x4, R4 ;  /* 0x0000000409087825 */ /* 0x000fe200078e0004 */
[----:B------:R0:W2:Y:S03]  /*07b0*/  LDG.E R15, desc[UR6][R6.64] ;  /* 0x00000006060f7981 */ /* 0x0000a6000c1e1900 */
[----:B-1----:R-:W-:Y:S01]  /*07c0*/  IMAD.WIDE.U32 R2, R17, 0x4, R2 ;  /* 0x0000000411027825 */ /* 0x002fe200078e0002 */
[----:B------:R1:W3:Y:S04]  /*07d0*/  LDG.E R12, desc[UR6][R8.64] ;  /* 0x00000006080c7981 */ /* 0x0002e8000c1e1900 */
[----:B------:R-:W2:Y:S01]  /*07e0*/  LDG.E R13, desc[UR6][R2.64] ;  /* 0x00000006020d7981 */ /* 0x000ea2000c1e1900 */
[----:B------:R-:W-:-:S03]  /*07f0*/  IMAD.WIDE.U32 R28, R29, 0x4, R4 ;  /* 0x000000041d1c7825 */ /* 0x000fc600078e0004 */
[----:B------:R-:W3:Y:S01]  /*0800*/  LDG.E R19, desc[UR6][R2.64+0x4] ;  /* 0x0000040602137981 */ /* 0x000ee2000c1e1900 */
[--C-:B------:R-:W-:Y:S01]  /*0810*/  IMAD.WIDE.U32 R20, R21, 0x4, R4.reuse ;  /* 0x0000000415147825 */ /* 0x100fe200078e0004 */
[----:B------:R-:W-:Y:S02]  /*0820*/  IADD3 R27, PT, PT, R11, 0x5, RZ ;  /* 0x000000050b1b7810 */ /* 0x000fe40007ffe0ff */
[----:B------:R-:W4:Y:S01]  /*0830*/  LDG.E R16, desc[UR6][R28.64] ;  /* 0x000000061c107981 */ /* 0x000f22000c1e1900 */
[----:B0-----:R-:W-:-:S03]  /*0840*/  IMAD.WIDE.U32 R6, R25, 0x4, R4 ;  /* 0x0000000419067825 */ /* 0x001fc600078e0004 */
[----:B------:R-:W4:Y:S01]  /*0850*/  LDG.E R23, desc[UR6][R2.64+0x8] ;  /* 0x0000080602177981 */ /* 0x000f22000c1e1900 */
[----:B------:R-:W-:Y:S01]  /*0860*/  IADD3 R10, PT, PT, R11, 0x6, RZ ;  /* 0x000000060b0a7810 */ /* 0x000fe20007ffe0ff */
[--C-:B-1----:R-:W-:Y:S02]  /*0870*/  IMAD.WIDE.U32 R8, R27, 0x4, R4.reuse ;  /* 0x000000041b087825 */ /* 0x102fe400078e0004 */
[----:B------:R-:W5:Y:S04]  /*0880*/  LDG.E R20, desc[UR6][R20.64] ;  /* 0x0000000614147981 */ /* 0x000f68000c1e1900 */
[----:B------:R-:W5:Y:S01]  /*0890*/  LDG.E R25, desc[UR6][R2.64+0xc] ;  /* 0x00000c0602197981 */ /* 0x000f62000c1e1900 */
[----:B------:R-:W-:Y:S01]  /*08a0*/  IADD3 R18, PT, PT, R11, 0x7, RZ ;  /* 0x000000070b127810 */ /* 0x000fe20007ffe0ff */
[----:B------:R-:W-:-:S02]  /*08b0*/  IMAD.WIDE.U32 R10, R10, 0x4, R4 ;  /* 0x000000040a0a7825 */ /* 0x000fc400078e0004 */
[----:B------:R-:W5:Y:S04]  /*08c0*/  LDG.E R6, desc[UR6][R6.64] ;  /* 0x0000000606067981 */ /* 0x000f68000c1e1900 */
        /* <DEDUP_REMOVED lines=8> */
[----:B------:R-:W-:Y:S01]  /*0950*/  IADD3 R17, PT, PT, R17, 0x8, RZ ;  /* 0x0000000811117810 */ /* 0x000fe20007ffe0ff */
[----:B--2---:R-:W-:-:S04]  /*0960*/  FFMA R13, R15, R13, R0 ;  /* 0x0000000d0f0d7223 */ /* 0x004fc80000000000 */
[----:B---3--:R-:W-:-:S04]  /*0970*/  FFMA R13, R12, R19, R13 ;  /* 0x000000130c0d7223 */ /* 0x008fc8000000000d */
[----:B----4-:R-:W-:-:S04]  /*0980*/  FFMA R13, R16, R23, R13 ;  /* 0x00000017100d7223 */ /* 0x010fc8000000000d */
[----:B-----5:R-:W-:-:S04]  /*0990*/  FFMA R13, R20, R25, R13 ;  /* 0x00000019140d7223 */ /* 0x020fc8000000000d */
[----:B------:R-:W-:-:S04]  /*09a0*/  FFMA R13, R6, R27, R13 ;  /* 0x0000001b060d7223 */ /* 0x000fc8000000000d */
[----:B------:R-:W-:-:S04]  /*09b0*/  FFMA R8, R8, R29, R13 ;  /* 0x0000001d08087223 */ /* 0x000fc8000000000d */
[----:B------:R-:W-:-:S04]  /*09c0*/  FFMA R8, R11, R18, R8 ;  /* 0x000000120b087223 */ /* 0x000fc80000000008 */
[----:B------:R-:W-:-:S07]  /*09d0*/  FFMA R0, R5, R21, R8 ;  /* 0x0000001505007223 */ /* 0x000fce0000000008 */
.L_x_3:
        /* <DEDUP_REMOVED lines=15> */
[----:B------:R-:W3:Y:S02]  /*0ad0*/  LDG.E R8, desc[UR6][R8.64] ;  /* 0x0000000608087981 */ /* 0x000ee4000c1e1900 */
[--C-:B------:R-:W-:Y:S02]  /*0ae0*/  IMAD.WIDE.U32 R10, R13, 0x4, R4.reuse ;  /* 0x000000040d0a7825 */ /* 0x100fe400078e0004 */
[----:B------:R-:W2:Y:S02]  /*0af0*/  LDG.E R12, desc[UR6][R2.64] ;  /* 0x00000006020c7981 */ /* 0x000ea4000c1e1900 */
[----:B------:R-:W-:-:S02]  /*0b00*/  IMAD.WIDE.U32 R4, R15, 0x4, R4 ;  /* 0x000000040f047825 */ /* 0x000fc400078e0004 */
[----:B------:R-:W3:Y:S04]  /*0b10*/  LDG.E R13, desc[UR6][R2.64+0x4] ;  /* 0x00000406020d7981 */ /* 0x000ee8000c1e1900 */
[----:B------:R-:W4:Y:S04]  /*0b20*/  LDG.E R10, desc[UR6][R10.64] ;  /* 0x000000060a0a7981 */ /* 0x000f28000c1e1900 */
[----:B------:R-:W4:Y:S04]  /*0b30*/  LDG.E R15, desc[UR6][R2.64+0x8] ;  /* 0x00000806020f7981 */ /* 0x000f28000c1e1900 */
[----:B------:R-:W5:Y:S04]  /*0b40*/  LDG.E R4, desc[UR6][R4.64] ;  /* 0x0000000604047981 */ /* 0x000f68000c1e1900 */
[----:B------:R-:W5:Y:S01]  /*0b50*/  LDG.E R16, desc[UR6][R2.64+0xc] ;  /* 0x00000c0602107981 */ /* 0x000f62000c1e1900 */
[----:B------:R-:W-:Y:S01]  /*0b60*/  IADD3 R17, PT, PT, R17, 0x4, RZ ;  /* 0x0000000411117810 */ /* 0x000fe20007ffe0ff */
[----:B--2---:R-:W-:-:S04]  /*0b70*/  FFMA R7, R7, R12, R0 ;  /* 0x0000000c07077223 */ /* 0x004fc80000000000 */
[----:B---3--:R-:W-:-:S04]  /*0b80*/  FFMA R7, R8, R13, R7 ;  /* 0x0000000d08077223 */ /* 0x008fc80000000007 */
[----:B----4-:R-:W-:-:S04]  /*0b90*/  FFMA R7, R10, R15, R7 ;  /* 0x0000000f0a077223 */ /* 0x010fc80000000007 */
[----:B-----5:R-:W-:-:S07]  /*0ba0*/  FFMA R0, R4, R16, R7 ;  /* 0x0000001004007223 */ /* 0x020fce0000000007 */
.L_x_4:
[----:B------:R-:W-:Y:S05]  /*0bb0*/  BRA.U !UP1, `(.L_x_0) ;  /* 0x00000001094c7547 */ /* 0x000fea000b800000 */
[----:B------:R-:W0:Y:S01]  /*0bc0*/  LDC.64 R2, c[0x0][0x380] ;  /* 0x0000e000ff027b82 */ /* 0x000e220000000a00 */
[----:B------:R-:W-:-:S07]  /*0bd0*/  UIADD3 UR4, UPT, UPT, -UR4, URZ, URZ ;  /* 0x000000ff04047290 */ /* 0x000fce000fffe1ff */
[----:B------:R-:W1:Y:S01]  /*0be0*/  LDC.64 R6, c[0x0][0x388] ;  /* 0x0000e200ff067b82 */ /* 0x000e620000000a00 */
[----:B0-----:R-:W-:-:S04]  /*0bf0*/  IMAD.WIDE.U32 R2, R17, 0x4, R2 ;  /* 0x0000000411027825 */ /* 0x001fc800078e0002 */
[----:B------:R-:W-:Y:S01]  /*0c00*/  IMAD R17, R14, UR8, R17 ;  /* 0x000000080e117c24 */ /* 0x000fe2000f8e0211 */
[----:B------:R-:W-:Y:S02]  /*0c10*/  MOV R8, R2 ;  /* 0x0000000200087202 */ /* 0x000fe40000000f00 */
[----:B------:R-:W-:-:S07]  /*0c20*/  MOV R9, R3 ;  /* 0x0000000300097202 */ /* 0x000fce0000000f00 */
.L_x_5:
[----:B-1----:R-:W-:Y:S01]  /*0c30*/  IMAD.WIDE.U32 R2, R17, 0x4, R6 ;  /* 0x0000000411027825 */ /* 0x002fe200078e0006 */
[----:B------:R-:W-:Y:S02]  /*0c40*/  MOV R4, R8 ;  /* 0x0000000800047202 */ /* 0x000fe40000000f00 */
[----:B------:R-:W-:-:S03]  /*0c50*/  MOV R5, R9 ;  /* 0x0000000900057202 */ /* 0x000fc60000000f00 */
[----:B------:R-:W2:Y:S04]  /*0c60*/  LDG.E R3, desc[UR6][R2.64] ;  /* 0x0000000602037981 */ /* 0x000ea8000c1e1900 */
[----:B------:R-:W2:Y:S01]  /*0c70*/  LDG.E R4, desc[UR6][R4.64] ;  /* 0x0000000604047981 */ /* 0x000ea2000c1e1900 */
[----:B------:R-:W-:Y:S01]  /*0c80*/  UIADD3 UR4, UPT, UPT, UR4, 0x1, URZ ;  /* 0x0000000104047890 */ /* 0x000fe2000fffe0ff */
[----:B------:R-:W-:Y:S02]  /*0c90*/  IADD3 R8, P0, PT, R8, 0x4, RZ ;  /* 0x0000000408087810 */ /* 0x000fe40007f1e0ff */
[----:B------:R-:W-:Y:S01]  /*0ca0*/  IADD3 R17, PT, PT, R17, 0x1, RZ ;  /* 0x0000000111117810 */ /* 0x000fe20007ffe0ff */
[----:B------:R-:W-:Y:S01]  /*0cb0*/  UISETP.NE.AND UP0, UPT, UR4, URZ, UPT ;  /* 0x000000ff0400728c */ /* 0x000fe2000bf05270 */
[----:B------:R-:W-:Y:S01]  /*0cc0*/  IADD3.X R9, PT, PT, RZ, R9, RZ, P0, !PT ;  /* 0x00000009ff097210 */ /* 0x000fe200007fe4ff */
[----:B--2---:R-:W-:-:S07]  /*0cd0*/  FFMA R0, R3, R4, R0 ;  /* 0x0000000403007223 */ /* 0x004fce0000000000 */
[----:B------:R-:W-:Y:S05]  /*0ce0*/  BRA.U UP0, `(.L_x_5) ;  /* 0xfffffffd00d07547 */ /* 0x000fea000b83ffff */
.L_x_0:
[----:B------:R-:W0:Y:S02]  /*0cf0*/  LDC.64 R2, c[0x0][0x390] ;  /* 0x0000e400ff027b82 */ /* 0x000e240000000a00 */
[----:B0-----:R-:W-:-:S05]  /*0d00*/  IMAD.WIDE.U32 R2, R14, 0x4, R2 ;  /* 0x000000040e027825 */ /* 0x001fca00078e0002 */
[----:B------:R-:W2:Y:S02]  /*0d10*/  LDG.E R7, desc[UR6][R2.64] ;  /* 0x0000000602077981 */ /* 0x000ea4000c1e1900 */
[----:B--2---:R-:W-:-:S13]  /*0d20*/  FSETP.GEU.AND P0, PT, R0, -R7, PT ;  /* 0x800000070000720b */ /* 0x004fda0003f0e000 */
[----:B------:R-:W0:Y:S02]  /*0d30*/  @!P0 LDC.64 R4, c[0x0][0x3a0] ;  /* 0x0000e800ff048b82 */ /* 0x000e240000000a00 */
[----:B0-----:R-:W-:-:S05]  /*0d40*/  @!P0 IMAD.WIDE.U32 R4, R14, 0x4, R4 ;  /* 0x000000040e048825 */ /* 0x001fca00078e0004 */
[----:B------:R0:W-:Y:S01]  /*0d50*/  @!P0 STG.E desc[UR6][R4.64], RZ ;  /* 0x000000ff04008986 */ /* 0x0001e2000c101906 */
[----:B------:R-:W-:Y:S05]  /*0d60*/  @!P0 EXIT ;  /* 0x000000000000894d */ /* 0x000fea0003800000 */
[----:B------:R-:W1:Y:S01]  /*0d70*/  LDC.64 R2, c[0x0][0x3a0] ;  /* 0x0000e800ff027b82 */ /* 0x000e620000000a00 */
[----:B------:R-:W-:Y:S01]  /*0d80*/  FADD R7, R7, R0 ;  /* 0x0000000007077221 */ /* 0x000fe20000000000 */
[----:B-1----:R-:W-:-:S05]  /*0d90*/  IMAD.WIDE.U32 R2, R14, 0x4, R2 ;  /* 0x000000040e027825 */ /* 0x002fca00078e0002 */
[----:B------:R-:W-:Y:S01]  /*0da0*/  STG.E desc[UR6][R2.64], R7 ;  /* 0x0000000702007986 */ /* 0x000fe2000c101906 */
[----:B------:R-:W-:Y:S05]  /*0db0*/  EXIT ;  /* 0x000000000000794d */ /* 0x000fea0003800000 */
.L_x_6:
[----:B------:R-:W-:-:S00]  /*0dc0*/  BRA `(.L_x_6) ;  /* 0xfffffffc00fc7947 */ /* 0x000fc0000383ffff */
[----:B------:R-:W-:-:S00]  /*0dd0*/  NOP ;  /* 0x0000000000007918 */ /* 0x000fc00000000000 */
        /* <DEDUP_REMOVED lines=10> */
.L_x_8:


//--------------------- .text._Z22forward_atomics_kernelPKfS0_S0_iiPf --------------------------
	.section	.text._Z22forward_atomics_kernelPKfS0_S0_iiPf,"ax",@progbits
	.align	128
        .global         _Z22forward_atomics_kernelPKfS0_S0_iiPf
        .type           _Z22forward_atomics_kernelPKfS0_S0_iiPf,@function
        .size           _Z22forward_atomics_kernelPKfS0_S0_iiPf,(.L_x_9 - _Z22forward_atomics_kernelPKfS0_S0_iiPf)
        .other          _Z22forward_atomics_kernelPKfS0_S0_iiPf,@"STO_CUDA_ENTRY STV_DEFAULT"
_Z22forward_atomics_kernelPKfS0_S0_iiPf:
.text._Z22forward_atomics_kernelPKfS0_S0_iiPf:
        /* <DEDUP_REMOVED lines=8> */
[----:B------:R-:W0:Y:S02]  /*0080*/  LDCU UR4, c[0x0][0x398] ;  /* 0x00007300ff0477ac */ /* 0x000e240008000800 */
[----:B0-----:R-:W0:Y:S01]  /*0090*/  I2F.U32.RP R0, UR4 ;  /* 0x0000000400007d06 */ /* 0x001e220008209000 */
[----:B------:R-:W-:-:S07]  /*00a0*/  ISETP.NE.U32.AND P2, PT, RZ, UR4, PT ;  /* 0x00000004ff007c0c */ /* 0x000fce000bf45070 */
[----:B0-----:R-:W0:Y:S02]  /*00b0*/  MUFU.RCP R0, R0 ;  /* 0x0000000000007308 */ /* 0x001e240000001000 */
[----:B0-----:R-:W-:-:S06]  /*00c0*/  IADD3 R2, PT, PT, R0, 0xffffffe, RZ ;  /* 0x0ffffffe00027810 */ /* 0x001fcc0007ffe0ff */
[----:B------:R0:W1:Y:S02]  /*00d0*/  F2I.FTZ.U32.TRUNC.NTZ R3, R2 ;  /* 0x0000000200037305 */ /* 0x000064000021f000 */
[----:B0-----:R-:W-:Y:S01]  /*00e0*/  HFMA2 R2, -RZ, RZ, 0, 0 ;  /* 0x00000000ff027431 */ /* 0x001fe200000001ff */
[----:B-1----:R-:W-:-:S05]  /*00f0*/  IADD3 R5, PT, PT, RZ, -R3, RZ ;  /* 0x80000003ff057210 */ /* 0x002fca0007ffe0ff */
[----:B------:R-:W-:-:S04]  /*0100*/  IMAD R5, R5, UR4, RZ ;  /* 0x0000000405057c24 */ /* 0x000fc8000f8e02ff */
[----:B------:R-:W-:-:S06]  /*0110*/  IMAD.HI.U32 R4, R3, R5, R2 ;  /* 0x0000000503047227 */ /* 0x000fcc00078e0002 */
[----:B------:R-:W-:-:S05]  /*0120*/  IMAD.HI.U32 R11, R4, R9, RZ ;  /* 0x00000009040b7227 */ /* 0x000fca00078e00ff */
[----:B------:R-:W-:-:S05]  /*0130*/  IADD3 R4, PT, PT, -R11, RZ, RZ ;  /* 0x000000ff0b047210 */ /* 0x000fca0007ffe1ff */
[----:B------:R-:W-:Y:S02]  /*0140*/  IMAD R3, R4, UR4, R9 ;  /* 0x0000000404037c24 */ /* 0x000fe4000f8e0209 */
[----:B------:R-:W0:Y:S03]  /*0150*/  LDC.64 R4, c[0x0][0x388] ;  /* 0x0000e200ff047b82 */ /* 0x000e260000000a00 */
[----:B------:R-:W-:-:S13]  /*0160*/  ISETP.GE.U32.AND P0, PT, R3, UR4, PT ;  /* 0x0000000403007c0c */ /* 0x000fda000bf06070 */
[----:B------:R-:W-:Y:S02]  /*0170*/  @P0 IADD3 R3, PT, PT, R3, -UR4, RZ ;  /* 0x8000000403030c10 */ /* 0x000fe4000fffe0ff */
[----:B------:R-:W-:Y:S02]  /*0180*/  @P0 IADD3 R11, PT, PT, R11, 0x1, RZ ;  /* 0x000000010b0b0810 */ /* 0x000fe40007ffe0ff */
[----:B------:R-:W-:Y:S02]  /*0190*/  ISETP.GE.U32.AND P1, PT, R3, UR4, PT ;  /* 0x0000000403007c0c */ /* 0x000fe4000bf26070 */
[----:B------:R-:W1:Y:S01]  /*01a0*/  LDC.64 R2, c[0x0][0x380] ;  /* 0x0000e000ff027b82 */ /* 0x000e620000000a00 */
[----:B0-----:R-:W-:-:S10]  /*01b0*/  IMAD.WIDE.U32 R4, R9, 0x4, R4 ;  /* 0x0000000409047825 */ /* 0x001fd400078e0004 */
[----:B------:R-:W-:Y:S02]  /*01c0*/  @P1 IADD3 R11, PT, PT, R11, 0x1, RZ ;  /* 0x000000010b0b1810 */ /* 0x000fe40007ffe0ff */
[----:B------:R-:W-:-:S04]  /*01d0*/  @!P2 LOP3.LUT R11, RZ, UR4, RZ, 0x33, !PT ;  /* 0x00000004ff0bac12 */ /* 0x000fc8000f8e33ff */
[----:B------:R-:W-:-:S05]  /*01e0*/  IADD3 R0, PT, PT, -R11, RZ, RZ ;  /* 0x000000ff0b007210 */ /* 0x000fca0007ffe1ff */
[----:B------:R-:W-:Y:S01]  /*01f0*/  IMAD R13, R0, UR4, R9 ;  /* 0x00000004000d7c24 */ /* 0x000fe2000f8e0209 */
[----:B------:R-:W0:Y:S01]  /*0200*/  LDCU.64 UR4, c[0x0][0x358] ;  /* 0x00006b00ff0477ac */ /* 0x000e220008000a00 */
[----:B------:R-:W2:Y:S02]  /*0210*/  LDC.64 R8, c[0x0][0x3a0] ;  /* 0x0000e800ff087b82 */ /* 0x000ea40000000a00 */
[C---:B-1----:R-:W-:Y:S01]  /*0220*/  IMAD.WIDE.U32 R2, R13.reuse, 0x4, R2 ;  /* 0x000000040d027825 */ /* 0x042fe200078e0002 */
[----:B------:R-:W-:-:S13]  /*0230*/  ISETP.NE.AND P0, PT, R13, RZ, PT ;  /* 0x000000ff0d00720c */ /* 0x000fda0003f05270 */
[----:B------:R-:W1:Y:S01]  /*0240*/  @!P0 LDC.64 R6, c[0x0][0x390] ;  /* 0x0000e400ff068b82 */ /* 0x000e620000000a00 */
[----:B0-----:R-:W3:Y:S04]  /*0250*/  LDG.E R5, desc[UR4][R4.64] ;  /* 0x0000000404057981 */ /* 0x001ee8000c1e1900 */
[----:B------:R-:W3:Y:S01]  /*0260*/  LDG.E R2, desc[UR4][R2.64] ;  /* 0x0000000402027981 */ /* 0x000ee2000c1e1900 */
[----:B-1----:R-:W-:-:S06]  /*0270*/  @!P0 IMAD.WIDE.U32 R6, R11, 0x4, R6 ;  /* 0x000000040b068825 */ /* 0x002fcc00078e0006 */
[----:B------:R-:W4:Y:S01]  /*0280*/  @!P0 LDG.E R6, desc[UR4][R6.64] ;  /* 0x0000000406068981 */ /* 0x000f22000c1e1900 */
[----:B--2---:R-:W-:-:S04]  /*0290*/  IMAD.WIDE.U32 R8, R11, 0x4, R8 ;  /* 0x000000040b087825 */ /* 0x004fc800078e0008 */
[----:B---3--:R-:W-:-:S04]  /*02a0*/  FMUL R13, R2, R5 ;  /* 0x00000005020d7220 */ /* 0x008fc80000400000 */
[----:B----4-:R-:W-:-:S05]  /*02b0*/  @!P0 FADD R13, R13, R6 ;  /* 0x000000060d0d8221 */ /* 0x010fca0000000000 */
[----:B------:R-:W-:Y:S01]  /*02c0*/  REDG.E.ADD.F32.FTZ.RN.STRONG.GPU desc[UR4][R8.64], R13 ;  /* 0x0000000d080079a6 */ /* 0x000fe2000c12f304 */
[----:B------:R-:W-:Y:S05]  /*02d0*/  EXIT ;  /* 0x000000000000794d */ /* 0x000fea0003800000 */
.L_x_7:
        /* <DEDUP_REMOVED lines=10> */
.L_x_9:


//--------------------- .nv.shared.reserved.0     --------------------------
	.section	.nv.shared.reserved.0,"aw",@nobits
	.weak		__nv_reservedSMEM_offset_0_alias
	.size		__nv_reservedSMEM_offset_0_alias, 0, 64
	.other		__nv_reservedSMEM_offset_0_alias,@"STO_CUDA_RESERVED_SHARED STV_DEFAULT"
__nv_reservedSMEM_offset_0_alias:
	.zero		0
	.zero		64


//--------------------- .nv.constant0._Z14forward_kernelPKfS0_S0_iiPf --------------------------
	.section	.nv.constant0._Z14forward_kernelPKfS0_S0_iiPf,"a",@progbits
	.sectionflags	@""
	.align	4
.nv.constant0._Z14forward_kernelPKfS0_S0_iiPf:
	.zero		936


//--------------------- .nv.constant0._Z22forward_atomics_kernelPKfS0_S0_iiPf --------------------------
	.section	.nv.constant0._Z22forward_atomics_kernelPKfS0_S0_iiPf,"a",@progbits
	.sectionflags	@""
	.align	4
.nv.constant0._Z22forward_atomics_kernelPKfS0_S0_iiPf:
	.zero		936


//--------------------- SYMBOLS --------------------------

	.type		.nv.reservedSmem.offset0,@object
	.size		.nv.reservedSmem.offset0,0x4
